//
// Generated by NVIDIA NVVM Compiler
//
// Compiler Build ID: CL-36424714
// Cuda compilation tools, release 13.0, V13.0.88
// Based on NVVM 20.0.0
//

.version 9.0
.target sm_100
.address_size 64

	// .globl	_Z10matrix_addPfS_S_

.visible .entry _Z10matrix_addPfS_S_(
	.param .u64 .ptr .align 1 _Z10matrix_addPfS_S__param_0,
	.param .u64 .ptr .align 1 _Z10matrix_addPfS_S__param_1,
	.param .u64 .ptr .align 1 _Z10matrix_addPfS_S__param_2
)
{
	.reg .b32 	%r<5>;
	.reg .b32 	%f<4>;
	.reg .b64 	%rd<11>;

	ld.param.u64 	%rd1, [_Z10matrix_addPfS_S__param_0];
	ld.param.u64 	%rd2, [_Z10matrix_addPfS_S__param_1];
	ld.param.u64 	%rd3, [_Z10matrix_addPfS_S__param_2];
	cvta.to.global.u64 	%rd4, %rd3;
	cvta.to.global.u64 	%rd5, %rd2;
	cvta.to.global.u64 	%rd6, %rd1;
	mov.u32 	%r1, %tid.x;
	mov.u32 	%r2, %tid.y;
	shl.b32 	%r3, %r2, 2;
	add.s32 	%r4, %r3, %r1;
	mul.wide.u32 	%rd7, %r4, 4;
	add.s64 	%rd8, %rd6, %rd7;
	ld.global.f32 	%f1, [%rd8];
	add.s64 	%rd9, %rd5, %rd7;
	ld.global.f32 	%f2, [%rd9];
	add.f32 	%f3, %f1, %f2;
	add.s64 	%rd10, %rd4, %rd7;
	st.global.f32 	[%rd10], %f3;
	ret;

}


// ===== COMPILED SASS (sm_100) =====

	.target	sm_100

	.elftype	@"ET_EXEC"


//--------------------- .note.nv.tkinfo           --------------------------
	.section	.note.nv.tkinfo,"",@"SHT_NOTE"
	.sectionflags	@"SHF_NOTE_NV_TKINFO"
	.tkinfo
        /*0018*/ 	.word	0x00000002
        /*0030*/ 	.string	""
        /*0030*/ 	.string	"ptxas"
        /*0030*/ 	.string	"Cuda compilation tools, release 13.0, V13.0.88"
        /*0030*/ 	.string	"Build cuda_13.0.r13.0/compiler.36424714_0"
        /*0030*/ 	.string	"-arch sm_100 -m 64 "



//--------------------- .note.nv.cuinfo           --------------------------
	.section	.note.nv.cuinfo,"",@"SHT_NOTE"
	.sectionflags	@"SHF_NOTE_NV_CUINFO"
        /*0018*/ 	.short	0x0002
        /*001a*/ 	.short	0x0064
        /*001c*/ 	.short	0x0082
	.zero		2


//--------------------- .nv.info                  --------------------------
	.section	.nv.info,"",@"SHT_CUDA_INFO"
	.align	4


	//----- nvinfo : EIATTR_REGCOUNT
	.align		4
        /*0000*/ 	.byte	0x04, 0x2f
        /*0002*/ 	.short	(.L_1 - .L_0)
	.align		4
.L_0:
        /*0004*/ 	.word	index@(_Z10matrix_addPfS_S_)
        /*0008*/ 	.word	0x0000000c


	//----- nvinfo : EIATTR_FRAME_SIZE
	.align		4
.L_1:
        /*000c*/ 	.byte	0x04, 0x11
        /*000e*/ 	.short	(.L_3 - .L_2)
	.align		4
.L_2:
        /*0010*/ 	.word	index@(_Z10matrix_addPfS_S_)
        /*0014*/ 	.word	0x00000000


	//----- nvinfo : EIATTR_MIN_STACK_SIZE
	.align		4
.L_3:
        /*0018*/ 	.byte	0x04, 0x12
        /*001a*/ 	.short	(.L_5 - .L_4)
	.align		4
.L_4:
        /*001c*/ 	.word	index@(_Z10matrix_addPfS_S_)
        /*0020*/ 	.word	0x00000000
.L_5:


//--------------------- .nv.compat                --------------------------
	.section	.nv.compat,"",@"SHT_CUDA_COMPAT_INFO"
	.align	4
        /*0000*/ 	.byte	0x02, 0x09, 0x00, 0x00, 0x02, 0x02, 0x01, 0x00, 0x02, 0x05, 0x05, 0x00, 0x03, 0x07, 0x01, 0x01
        /*0010*/ 	.byte	0x02, 0x03, 0x00, 0x00, 0x02, 0x06, 0x01, 0x00, 0x04, 0x0b, 0x08, 0x00, 0x09, 0x00, 0x00, 0x00
        /*0020*/ 	.byte	0x00, 0x00, 0x00, 0x00


//--------------------- .nv.info._Z10matrix_addPfS_S_ --------------------------
	.section	.nv.info._Z10matrix_addPfS_S_,"",@"SHT_CUDA_INFO"
	.sectionflags	@""
	.align	4


	//----- nvinfo : EIATTR_CUDA_API_VERSION
	.align		4
        /*0000*/ 	.byte	0x04, 0x37
        /*0002*/ 	.short	(.L_7 - .L_6)
.L_6:
        /*0004*/ 	.word	0x00000082


	//----- nvinfo : EIATTR_KPARAM_INFO
	.align		4
.L_7:
        /*0008*/ 	.byte	0x04, 0x17
        /*000a*/ 	.short	(.L_9 - .L_8)
.L_8:
        /*000c*/ 	.word	0x00000000
        /*0010*/ 	.short	0x0002
        /*0012*/ 	.short	0x0010
        /*0014*/ 	.byte	0x00, 0xf5, 0x21, 0x00


	//----- nvinfo : EIATTR_KPARAM_INFO
	.align		4
.L_9:
        /*0018*/ 	.byte	0x04, 0x17
        /*001a*/ 	.short	(.L_11 - .L_10)
.L_10:
        /*001c*/ 	.word	0x00000000
        /*0020*/ 	.short	0x0001
        /*0022*/ 	.short	0x0008
        /*0024*/ 	.byte	0x00, 0xf5, 0x21, 0x00


	//----- nvinfo : EIATTR_KPARAM_INFO
	.align		4
.L_11:
        /*0028*/ 	.byte	0x04, 0x17
        /*002a*/ 	.short	(.L_13 - .L_12)
.L_12:
        /*002c*/ 	.word	0x00000000
        /*0030*/ 	.short	0x0000
        /*0032*/ 	.short	0x0000
        /*0034*/ 	.byte	0x00, 0xf5, 0x21, 0x00


	//----- nvinfo : EIATTR_SPARSE_MMA_MASK
	.align		4
.L_13:
        /*0038*/ 	.byte	0x03, 0x50
        /*003a*/ 	.short	0x0000


	//----- nvinfo : EIATTR_MAXREG_COUNT
	.align		4
        /*003c*/ 	.byte	0x03, 0x1b
        /*003e*/ 	.short	0x00ff


	//----- nvinfo : EIATTR_MERCURY_ISA_VERSION
	.align		4
        /*0040*/ 	.byte	0x03, 0x5f
        /*0042*/ 	.short	0x0101


	//----- nvinfo : EIATTR_VRC_CTA_INIT_COUNT
	.align		4
        /*0044*/ 	.byte	0x02, 0x4a
	.zero		1
	.zero		1


	//----- nvinfo : EIATTR_EXIT_INSTR_OFFSETS
	.align		4
        /*0048*/ 	.byte	0x04, 0x1c
        /*004a*/ 	.short	(.L_15 - .L_14)


	//   ....[0]....
.L_14:
        /*004c*/ 	.word	0x000000f0


	//----- nvinfo : EIATTR_CBANK_PARAM_SIZE
	.align		4
.L_15:
        /*0050*/ 	.byte	0x03, 0x19
        /*0052*/ 	.short	0x0018


	//----- nvinfo : EIATTR_PARAM_CBANK
	.align		4
        /*0054*/ 	.byte	0x04, 0x0a
        /*0056*/ 	.short	(.L_17 - .L_16)
	.align		4
.L_16:
        /*0058*/ 	.word	index@(.nv.constant0._Z10matrix_addPfS_S_)
        /*005c*/ 	.short	0x0380
        /*005e*/ 	.short	0x0018


	//----- nvinfo : EIATTR_SW_WAR
	.align		4
.L_17:
        /*0060*/ 	.byte	0x04, 0x36
        /*0062*/ 	.short	(.L_19 - .L_18)
.L_18:
        /*0064*/ 	.word	0x00000008
.L_19:


//--------------------- .nv.callgraph             --------------------------
	.section	.nv.callgraph,"",@"SHT_CUDA_CALLGRAPH"
	.align	4
	.sectionentsize	8
	.align		4
        /*0000*/ 	.word	0x00000000
	.align		4
        /*0004*/ 	.word	0xffffffff
	.align		4
        /*0008*/ 	.word	0x00000000
	.align		4
        /*000c*/ 	.word	0xfffffffe
	.align		4
        /*0010*/ 	.word	0x00000000
	.align		4
        /*0014*/ 	.word	0xfffffffd
	.align		4
        /*0018*/ 	.word	0x00000000
	.align		4
        /*001c*/ 	.word	0xfffffffc


//--------------------- .text._Z10matrix_addPfS_S_ --------------------------
	.section	.text._Z10matrix_addPfS_S_,"ax",@progbits
	.align	128
        .global         _Z10matrix_addPfS_S_
        .type           _Z10matrix_addPfS_S_,@function
        .size           _Z10matrix_addPfS_S_,(.L_x_1 - _Z10matrix_addPfS_S_)
        .other          _Z10matrix_addPfS_S_,@"STO_CUDA_ENTRY STV_DEFAULT"
_Z10matrix_addPfS_S_:
.text._Z10matrix_addPfS_S_:
[----:B------:R-:W-:Y:S01]  /*0000*/  LDC R1, c[0x0][0x37c] ;  /* 0x0000df00ff017b82 */ /* 0x000fe20000000800 */
[----:B------:R-:W0:Y:S07]  /*0010*/  S2R R9, SR_TID.X ;  /* 0x0000000000097919 */ /* 0x000e2e0000002100 */
[----:B------:R-:W1:Y:S01]  /*0020*/  LDC.64 R2, c[0x0][0x380] ;  /* 0x0000e000ff027b82 */ /* 0x000e620000000a00 */
[----:B------:R-:W2:Y:S01]  /*0030*/  LDCU.64 UR4, c[0x0][0x358] ;  /* 0x00006b00ff0477ac */ /* 0x000ea20008000a00 */
[----:B------:R-:W0:Y:S06]  /*0040*/  S2R R0, SR_TID.Y ;  /* 0x0000000000007919 */ /* 0x000e2c0000002200 */
[----:B------:R-:W3:Y:S08]  /*0050*/  LDC.64 R4, c[0x0][0x388] ;  /* 0x0000e200ff047b82 */ /* 0x000ef00000000a00 */
[----:B------:R-:W4:Y:S01]  /*0060*/  LDC.64 R6, c[0x0][0x390] ;  /* 0x0000e400ff067b82 */ /* 0x000f220000000a00 */
[----:B0-----:R-:W-:-:S05]  /*0070*/  LEA R9, R0, R9, 0x2 ;  /* 0x0000000900097211 */ /* 0x001fca00078e10ff */
[----:B-1----:R-:W-:-:S04]  /*0080*/  IMAD.WIDE.U32 R2, R9, 0x4, R2 ;  /* 0x0000000409027825 */ /* 0x002fc800078e0002 */
[C---:B---3--:R-:W-:Y:S02]  /*0090*/  IMAD.WIDE.U32 R4, R9.reuse, 0x4, R4 ;  /* 0x0000000409047825 */ /* 0x048fe400078e0004 */
[----:B--2---:R-:W2:Y:S04]  /*00a0*/  LDG.E R2, desc[UR4][R2.64] ;  /* 0x0000000402027981 */ /* 0x004ea8000c1e1900 */
[----:B------:R-:W2:Y:S01]  /*00b0*/  LDG.E R5, desc[UR4][R4.64] ;  /* 0x0000000404057981 */ /* 0x000ea2000c1e1900 */
[----:B----4-:R-:W-:-:S04]  /*00c0*/  IMAD.WIDE.U32 R6, R9, 0x4, R6 ;  /* 0x0000000409067825 */ /* 0x010fc800078e0006 */
[----:B--2---:R-:W-:-:S05]  /*00d0*/  FADD R9, R2, R5 ;  /* 0x0000000502097221 */ /* 0x004fca0000000000 */
[----:B------:R-:W-:Y:S01]  /*00e0*/  STG.E desc[UR4][R6.64], R9 ;  /* 0x0000000906007986 */ /* 0x000fe2000c101904 */
[----:B------:R-:W-:Y:S05]  /*00f0*/  EXIT ;  /* 0x000000000000794d */ /* 0x000fea0003800000 */
.L_x_0:
[----:B------:R-:W-:-:S00]  /*0100*/  BRA `(.L_x_0) ;  /* 0xfffffffc00fc7947 */ /* 0x000fc0000383ffff */
[----:B------:R-:W-:-:S00]  /*0110*/  NOP ;  /* 0x0000000000007918 */ /* 0x000fc00000000000 */
        /* <DEDUP_REMOVED lines=14> */
.L_x_1:


//--------------------- .nv.shared.reserved.0     --------------------------
	.section	.nv.shared.reserved.0,"aw",@nobits
	.weak		__nv_reservedSMEM_offset_0_alias
	.size		__nv_reservedSMEM_offset_0_alias, 0, 64
	.other		__nv_reservedSMEM_offset_0_alias,@"STO_CUDA_RESERVED_SHARED STV_DEFAULT"
__nv_reservedSMEM_offset_0_alias:
	.zero		0
	.zero		64


//--------------------- .nv.constant0._Z10matrix_addPfS_S_ --------------------------
	.section	.nv.constant0._Z10matrix_addPfS_S_,"a",@progbits
	.sectionflags	@""
	.align	4
.nv.constant0._Z10matrix_addPfS_S_:
	.zero		920


//--------------------- SYMBOLS --------------------------

	.type		.nv.reservedSmem.offset0,@object
	.size		.nv.reservedSmem.offset0,0x4
